	.headerflags	@"EF_CUDA_TEXMODE_UNIFIED EF_CUDA_64BIT_ADDRESS EF_CUDA_ACCELERATORS EF_CUDA_SM90 EF_CUDA_VIRTUAL_SM(EF_CUDA_SM90)"
	.elftype	@"ET_EXEC"


//--------------------- .nv.info                  --------------------------
	.section	.nv.info,"",@"SHT_CUDA_INFO"
	.align	4


	//----- nvinfo : EIATTR_REGCOUNT
	.align		4
        /*0000*/ 	.byte	0x04, 0x2f
        /*0002*/ 	.short	(.L_1 - .L_0)
	.align		4
.L_0:
        /*0004*/ 	.word	index@(triton_poi_fused_mul_1)
        /*0008*/ 	.word	0x00000015


	//----- nvinfo : EIATTR_MIN_STACK_SIZE
	.align		4
.L_1:
        /*000c*/ 	.byte	0x04, 0x12
        /*000e*/ 	.short	(.L_3 - .L_2)
	.align		4
.L_2:
        /*0010*/ 	.word	index@(triton_poi_fused_mul_1)
        /*0014*/ 	.word	0x00000000


	//----- nvinfo : EIATTR_FRAME_SIZE
	.align		4
.L_3:
        /*0018*/ 	.byte	0x04, 0x11
        /*001a*/ 	.short	(.L_5 - .L_4)
	.align		4
.L_4:
        /*001c*/ 	.word	index@(triton_poi_fused_mul_1)
        /*0020*/ 	.word	0x00000000


	//----- nvinfo : EIATTR_MIN_STACK_SIZE
	.align		4
.L_5:
        /*0024*/ 	.byte	0x04, 0x12
        /*0026*/ 	.short	(.L_7 - .L_6)
	.align		4
.L_6:
        /*0028*/ 	.word	index@(triton_poi_fused_mul_1)
        /*002c*/ 	.word	0x00000000
.L_7:


//--------------------- .nv.info.triton_poi_fused_mul_1 --------------------------
	.section	.nv.info.triton_poi_fused_mul_1,"",@"SHT_CUDA_INFO"
	.sectionflags	@""
	.align	4


	//----- nvinfo : EIATTR_CUDA_API_VERSION
	.align		4
        /*0000*/ 	.byte	0x04, 0x37
        /*0002*/ 	.short	(.L_9 - .L_8)
.L_8:
        /*0004*/ 	.word	0x0000007c


	//----- nvinfo : EIATTR_KPARAM_INFO
	.align		4
.L_9:
        /*0008*/ 	.byte	0x04, 0x17
        /*000a*/ 	.short	(.L_11 - .L_10)
.L_10:
        /*000c*/ 	.word	0x00000000
        /*0010*/ 	.short	0x0004
        /*0012*/ 	.short	0x001c
        /*0014*/ 	.byte	0x00, 0xf0, 0x11, 0x00


	//----- nvinfo : EIATTR_KPARAM_INFO
	.align		4
.L_11:
        /*0018*/ 	.byte	0x04, 0x17
        /*001a*/ 	.short	(.L_13 - .L_12)
.L_12:
        /*001c*/ 	.word	0x00000000
        /*0020*/ 	.short	0x0003
        /*0022*/ 	.short	0x0018
        /*0024*/ 	.byte	0x00, 0xf0, 0x11, 0x00


	//----- nvinfo : EIATTR_KPARAM_INFO
	.align		4
.L_13:
        /*0028*/ 	.byte	0x04, 0x17
        /*002a*/ 	.short	(.L_15 - .L_14)
.L_14:
        /*002c*/ 	.word	0x00000000
        /*0030*/ 	.short	0x0002
        /*0032*/ 	.short	0x0010
        /*0034*/ 	.byte	0x00, 0xf4, 0x21, 0x00


	//----- nvinfo : EIATTR_KPARAM_INFO
	.align		4
.L_15:
        /*0038*/ 	.byte	0x04, 0x17
        /*003a*/ 	.short	(.L_17 - .L_16)
.L_16:
        /*003c*/ 	.word	0x00000000
        /*0040*/ 	.short	0x0001
        /*0042*/ 	.short	0x0008
        /*0044*/ 	.byte	0x00, 0xf4, 0x21, 0x00


	//----- nvinfo : EIATTR_KPARAM_INFO
	.align		4
.L_17:
        /*0048*/ 	.byte	0x04, 0x17
        /*004a*/ 	.short	(.L_19 - .L_18)
.L_18:
        /*004c*/ 	.word	0x00000000
        /*0050*/ 	.short	0x0000
        /*0052*/ 	.short	0x0000
        /*0054*/ 	.byte	0x00, 0xf4, 0x21, 0x00


	//----- nvinfo : EIATTR_SPARSE_MMA_MASK
	.align		4
.L_19:
        /*0058*/ 	.byte	0x03, 0x50
        /*005a*/ 	.short	0x0000


	//----- nvinfo : EIATTR_MAXREG_COUNT
	.align		4
        /*005c*/ 	.byte	0x03, 0x1b
        /*005e*/ 	.short	0x00ff


	//----- nvinfo : EIATTR_EXIT_INSTR_OFFSETS
	.align		4
        /*0060*/ 	.byte	0x04, 0x1c
        /*0062*/ 	.short	(.L_21 - .L_20)


	//   ....[0]....
.L_20:
        /*0064*/ 	.word	0x000004a0


	//   ....[1]....
        /*0068*/ 	.word	0x00000510


	//----- nvinfo : EIATTR_REQNTID
	.align		4
.L_21:
        /*006c*/ 	.byte	0x04, 0x10
        /*006e*/ 	.short	(.L_23 - .L_22)
.L_22:
        /*0070*/ 	.word	0x00000080
        /*0074*/ 	.word	0x00000001
        /*0078*/ 	.word	0x00000001


	//----- nvinfo : EIATTR_CBANK_PARAM_SIZE
	.align		4
.L_23:
        /*007c*/ 	.byte	0x03, 0x19
        /*007e*/ 	.short	0x0020


	//----- nvinfo : EIATTR_PARAM_CBANK
	.align		4
        /*0080*/ 	.byte	0x04, 0x0a
        /*0082*/ 	.short	(.L_25 - .L_24)
	.align		4
.L_24:
        /*0084*/ 	.word	index@(.nv.constant0.triton_poi_fused_mul_1)
        /*0088*/ 	.short	0x0210
        /*008a*/ 	.short	0x0020


	//----- nvinfo : EIATTR_SW_WAR
	.align		4
.L_25:
        /*008c*/ 	.byte	0x04, 0x36
        /*008e*/ 	.short	(.L_27 - .L_26)
.L_26:
        /*0090*/ 	.word	0x00000008
.L_27:


//--------------------- .nv.callgraph             --------------------------
	.section	.nv.callgraph,"",@"SHT_CUDA_CALLGRAPH"
	.align	4
	.sectionentsize	8
	.align		4
        /*0000*/ 	.word	0x00000000
	.align		4
        /*0004*/ 	.word	0xffffffff
	.align		4
        /*0008*/ 	.word	0x00000000
	.align		4
        /*000c*/ 	.word	0xfffffffe
	.align		4
        /*0010*/ 	.word	0x00000000
	.align		4
        /*0014*/ 	.word	0xfffffffd
	.align		4
        /*0018*/ 	.word	0x00000000
	.align		4
        /*001c*/ 	.word	0xfffffffc


//--------------------- .text.triton_poi_fused_mul_1 --------------------------
	.section	.text.triton_poi_fused_mul_1,"ax",@progbits
	.sectionflags	@"SHF_BARRIERS=1"
	.align	128
        .global         triton_poi_fused_mul_1
        .type           triton_poi_fused_mul_1,@function
        .size           triton_poi_fused_mul_1,(.L_x_1 - triton_poi_fused_mul_1)
        .other          triton_poi_fused_mul_1,@"STO_CUDA_ENTRY STV_DEFAULT"
triton_poi_fused_mul_1:
.text.triton_poi_fused_mul_1:
[----:B------:R-:W0:Y:S02]  /*0000*/  LDC R1, c[0x0][0x28] ;  /* 0x00000a00ff017b82 */ /* 0x000e240000000800 */
[----:B------:R-:W1:Y:S01]  /*0010*/  S2R R6, SR_TID.X ;  /* 0x0000000000067919 */ /* 0x000e620000002100 */
[----:B------:R-:W2:Y:S01]  /*0020*/  LDC.64 R8, c[0x0][0x210] ;  /* 0x00008400ff087b82 */ /* 0x000ea20000000a00 */
[----:B------:R-:W-:Y:S01]  /*0030*/  ULDC.64 UR6, c[0x0][0x208] ;  /* 0x0000820000067ab9 */ /* 0x000fe20000000a00 */
[----:B------:R-:W3:Y:S01]  /*0040*/  S2R R0, SR_CTAID.Y ;  /* 0x0000000000007919 */ /* 0x000ee20000002600 */
[----:B------:R-:W4:Y:S01]  /*0050*/  S2R R13, SR_CTAID.X ;  /* 0x00000000000d7919 */ /* 0x000f220000002500 */
[----:B-1----:R-:W-:Y:S01]  /*0060*/  SHF.R.U32.HI R7, RZ, 0x3, R6 ;  /* 0x00000003ff077819 */ /* 0x002fe20000011606 */
[----:B------:R-:W-:Y:S02]  /*0070*/  IMAD.SHL.U32 R4, R6, 0x2, RZ ;  /* 0x0000000206047824 */ /* 0x000fe400078e00ff */
[----:B---3--:R-:W-:Y:S01]  /*0080*/  IMAD.SHL.U32 R12, R0, 0x10, RZ ;  /* 0x00000010000c7824 */ /* 0x008fe200078e00ff */
[----:B------:R-:W-:Y:S02]  /*0090*/  SHF.R.S32.HI R3, RZ, 0x1b, R0 ;  /* 0x0000001bff037819 */ /* 0x000fe40000011400 */
[----:B------:R-:W-:Y:S01]  /*00a0*/  SGXT.U32 R7, R7, 0x4 ;  /* 0x000000040707781a */ /* 0x000fe20000000000 */
[----:B----4-:R-:W-:Y:S01]  /*00b0*/  IMAD.SHL.U32 R13, R13, 0x10, RZ ;  /* 0x000000100d0d7824 */ /* 0x010fe200078e00ff */
[----:B------:R-:W-:-:S02]  /*00c0*/  SGXT R3, R3, 0x1 ;  /* 0x000000010303781a */ /* 0x000fc40000000200 */
[----:B------:R-:W-:Y:S02]  /*00d0*/  LOP3.LUT R0, R12, R7, RZ, 0xfc, !PT ;  /* 0x000000070c007212 */ /* 0x000fe400078efcff */
[----:B------:R-:W-:Y:S02]  /*00e0*/  LOP3.LUT R5, R13, 0xe, R4, 0xf8, !PT ;  /* 0x0000000e0d057812 */ /* 0x000fe400078ef804 */
[----:B------:R-:W-:Y:S02]  /*00f0*/  LEA.HI R3, R3, R0, RZ, 0x2 ;  /* 0x0000000003037211 */ /* 0x000fe400078f10ff */
[----:B------:R-:W-:Y:S02]  /*0100*/  VIMNMX R10, R0, R5, !PT ;  /* 0x00000005000a7248 */ /* 0x000fe40007fe0100 */
[----:B------:R-:W-:Y:S02]  /*0110*/  LOP3.LUT R3, R3, 0xffffffc, RZ, 0xc0, !PT ;  /* 0x0ffffffc03037812 */ /* 0x000fe400078ec0ff */
[----:B------:R-:W-:-:S03]  /*0120*/  ISETP.GE.AND P1, PT, R10, 0x10, PT ;  /* 0x000000100a00780c */ /* 0x000fc60003f26270 */
[----:B------:R-:W-:-:S04]  /*0130*/  IMAD.IADD R2, R0, 0x1, -R3 ;  /* 0x0000000100027824 */ /* 0x000fc800078e0a03 */
[----:B------:R-:W-:Y:S01]  /*0140*/  IMAD R11, R2, 0x10, R5 ;  /* 0x00000010020b7824 */ /* 0x000fe200078e0205 */
[----:B------:R-:W-:-:S03]  /*0150*/  CS2R R2, SRZ ;  /* 0x0000000000027805 */ /* 0x000fc6000001ff00 */
[----:B--2---:R-:W-:-:S05]  /*0160*/  IMAD.WIDE R10, R11, 0x4, R8 ;  /* 0x000000040b0a7825 */ /* 0x004fca00078e0208 */
[----:B------:R1:W2:Y:S01]  /*0170*/  @!P1 LDG.E.EL.64 R2, desc[UR6][R10.64] ;  /* 0x000000060a029981 */ /* 0x0002a2000c2e1b00 */
[----:B------:R-:W-:Y:S01]  /*0180*/  LOP3.LUT R12, R12, 0xe, R4, 0xf8, !PT ;  /* 0x0000000e0c0c7812 */ /* 0x000fe200078ef804 */
[----:B------:R-:W3:Y:S01]  /*0190*/  S2UR UR5, SR_CgaCtaId ;  /* 0x00000000000579c3 */ /* 0x000ee20000008800 */
[----:B------:R-:W-:Y:S01]  /*01a0*/  IMAD.SHL.U32 R16, R6, 0x20, RZ ;  /* 0x0000002006107824 */ /* 0x000fe200078e00ff */
[----:B------:R-:W-:Y:S01]  /*01b0*/  LOP3.LUT R13, R13, R7, RZ, 0xfc, !PT ;  /* 0x000000070d0d7212 */ /* 0x000fe200078efcff */
[----:B------:R-:W-:Y:S01]  /*01c0*/  UMOV UR4, 0x400 ;  /* 0x0000040000047882 */ /* 0x000fe20000000000 */
[----:B------:R-:W-:-:S04]  /*01d0*/  SHF.R.S32.HI R9, RZ, 0x1f, R12 ;  /* 0x0000001fff097819 */ /* 0x000fc8000001140c */
[----:B------:R-:W-:Y:S02]  /*01e0*/  LEA.HI R14, R9, R12, RZ, 0x2 ;  /* 0x0000000c090e7211 */ /* 0x000fe400078f10ff */
[----:B-1----:R-:W-:Y:S01]  /*01f0*/  LOP3.LUT R10, R16, 0xe0, RZ, 0xc0, !PT ;  /* 0x000000e0100a7812 */ /* 0x002fe200078ec0ff */
[----:B------:R-:W1:Y:S01]  /*0200*/  LDC.64 R8, c[0x0][0x218] ;  /* 0x00008600ff087b82 */ /* 0x000e620000000a00 */
[C---:B------:R-:W-:Y:S01]  /*0210*/  LOP3.LUT R15, R14.reuse, 0xfffffffc, RZ, 0xc0, !PT ;  /* 0xfffffffc0e0f7812 */ /* 0x040fe200078ec0ff */
[----:B------:R-:W-:Y:S01]  /*0220*/  IMAD.SHL.U32 R17, R14, 0x10, RZ ;  /* 0x000000100e117824 */ /* 0x000fe200078e00ff */
[----:B------:R-:W-:-:S03]  /*0230*/  LOP3.LUT R7, R10, R7, RZ, 0xfc, !PT ;  /* 0x000000070a077212 */ /* 0x000fc600078efcff */
[C---:B------:R-:W-:Y:S01]  /*0240*/  IMAD.IADD R14, R12.reuse, 0x1, -R15 ;  /* 0x000000010c0e7824 */ /* 0x040fe200078e0a0f */
[----:B------:R-:W-:Y:S02]  /*0250*/  LOP3.LUT R16, R17, 0xffffffc0, RZ, 0xc0, !PT ;  /* 0xffffffc011107812 */ /* 0x000fe400078ec0ff */
[----:B------:R-:W-:Y:S01]  /*0260*/  VIMNMX R12, R12, R13, !PT ;  /* 0x0000000d0c0c7248 */ /* 0x000fe20007fe0100 */
[----:B------:R-:W-:Y:S01]  /*0270*/  IMAD R11, R13, 0x4, R14 ;  /* 0x000000040d0b7824 */ /* 0x000fe200078e020e */
[----:B------:R-:W-:Y:S01]  /*0280*/  LOP3.LUT R14, R10, 0x10, RZ, 0xfc, !PT ;  /* 0x000000100a0e7812 */ /* 0x000fe200078efcff */
[----:B---3--:R-:W-:Y:S02]  /*0290*/  UPRMT UR4, UR5, 0x654, UR4 ;  /* 0x0000065405047896 */ /* 0x008fe40008000004 */
[----:B------:R-:W-:Y:S01]  /*02a0*/  IMAD.IADD R17, R11, 0x1, R16 ;  /* 0x000000010b117824 */ /* 0x000fe200078e0210 */
[----:B------:R-:W-:Y:S02]  /*02b0*/  SHF.R.U32.HI R14, RZ, 0x4, R14 ;  /* 0x00000004ff0e7819 */ /* 0x000fe4000001160e */
[----:B------:R-:W-:-:S02]  /*02c0*/  ISETP.GE.AND P0, PT, R12, 0x10, PT ;  /* 0x000000100c00780c */ /* 0x000fc40003f06270 */
[----:B------:R-:W-:Y:S01]  /*02d0*/  LEA.HI R11, R10, R7, RZ, 0x1d ;  /* 0x000000070a0b7211 */ /* 0x000fe200078fe8ff */
[----:B------:R-:W-:-:S03]  /*02e0*/  IMAD R12, R14, 0x2, R7 ;  /* 0x000000020e0c7824 */ /* 0x000fc600078e0207 */
[----:B------:R-:W-:Y:S01]  /*02f0*/  LEA R11, R11, UR4, 0x2 ;  /* 0x000000040b0b7c11 */ /* 0x000fe2000f8e10ff */
[----:B-1----:R-:W-:Y:S01]  /*0300*/  IMAD.WIDE R16, R17, 0x4, R8 ;  /* 0x0000000411107825 */ /* 0x002fe200078e0208 */
[----:B------:R-:W-:Y:S02]  /*0310*/  LEA R18, R12, UR4, 0x2 ;  /* 0x000000040c127c11 */ /* 0x000fe4000f8e10ff */
[----:B------:R-:W-:Y:S01]  /*0320*/  CS2R R8, SRZ ;  /* 0x0000000000087805 */ /* 0x000fe2000001ff00 */
[----:B--2---:R-:W-:Y:S04]  /*0330*/  STS [R11], R2 ;  /* 0x000000020b007388 */ /* 0x004fe80000000800 */
[----:B------:R1:W-:Y:S01]  /*0340*/  STS [R18+0x40], R3 ;  /* 0x0000400312007388 */ /* 0x0003e20000000800 */
[----:B------:R-:W-:Y:S06]  /*0350*/  BAR.SYNC.DEFER_BLOCKING 0x0 ;  /* 0x0000000000007b1d */ /* 0x000fec0000010000 */
[----:B------:R-:W2:Y:S01]  /*0360*/  @!P0 LDG.E.64 R8, desc[UR6][R16.64] ;  /* 0x0000000610088981 */ /* 0x000ea2000c1e1b00 */
[----:B------:R-:W-:-:S02]  /*0370*/  SHF.R.U32.HI R15, RZ, 0x4, R4 ;  /* 0x00000004ff0f7819 */ /* 0x000fc40000011604 */
[----:B------:R-:W-:Y:S02]  /*0380*/  LOP3.LUT R6, R6, 0x7f, RZ, 0xc0, !PT ;  /* 0x0000007f06067812 */ /* 0x000fe400078ec0ff */
[----:B------:R-:W-:Y:S02]  /*0390*/  SGXT.U32 R15, R15, 0x4 ;  /* 0x000000040f0f781a */ /* 0x000fe40000000000 */
[----:B------:R-:W-:Y:S01]  /*03a0*/  LEA.HI R10, R10, R7, RZ, 0x1c ;  /* 0x000000070a0a7211 */ /* 0x000fe200078fe0ff */
[----:B------:R-:W-:Y:S01]  /*03b0*/  IMAD.IADD R7, R7, 0x1, R14 ;  /* 0x0000000107077824 */ /* 0x000fe200078e020e */
[----:B------:R-:W-:Y:S01]  /*03c0*/  LOP3.LUT R4, R4, 0xfe, RZ, 0xc0, !PT ;  /* 0x000000fe04047812 */ /* 0x000fe200078ec0ff */
[----:B------:R-:W-:Y:S01]  /*03d0*/  IMAD.IADD R6, R15, 0x1, R6 ;  /* 0x000000010f067824 */ /* 0x000fe200078e0206 */
[----:B-1----:R-:W-:Y:S02]  /*03e0*/  LEA R3, R10, UR4, 0x2 ;  /* 0x000000040a037c11 */ /* 0x002fe4000f8e10ff */
[----:B------:R-:W-:Y:S01]  /*03f0*/  LEA R2, R7, UR4, 0x2 ;  /* 0x0000000407027c11 */ /* 0x000fe2000f8e10ff */
[----:B------:R-:W-:Y:S01]  /*0400*/  IMAD.IADD R4, R4, 0x1, R15 ;  /* 0x0000000104047824 */ /* 0x000fe200078e020f */
[----:B------:R-:W-:-:S04]  /*0410*/  LEA R6, R6, UR4, 0x3 ;  /* 0x0000000406067c11 */ /* 0x000fc8000f8e18ff */
[----:B------:R-:W-:Y:S01]  /*0420*/  LEA R4, R4, UR4, 0x2 ;  /* 0x0000000404047c11 */ /* 0x000fe2000f8e10ff */
[----:B------:R-:W2:Y:S01]  /*0430*/  LDS.64 R12, [R6] ;  /* 0x00000000060c7984 */ /* 0x000ea20000000a00 */
[----:B------:R-:W-:Y:S01]  /*0440*/  BAR.SYNC.DEFER_BLOCKING 0x0 ;  /* 0x0000000000007b1d */ /* 0x000fe20000010000 */
[----:B--2---:R-:W-:Y:S01]  /*0450*/  FMUL R8, R12, R8 ;  /* 0x000000080c087220 */ /* 0x004fe20000400000 */
[----:B------:R-:W-:-:S04]  /*0460*/  FMUL R9, R13, R9 ;  /* 0x000000090d097220 */ /* 0x000fc80000400000 */
[----:B------:R1:W-:Y:S04]  /*0470*/  STS [R3], R8 ;  /* 0x0000000803007388 */ /* 0x0003e80000000800 */
[----:B------:R1:W-:Y:S01]  /*0480*/  STS [R2+0x40], R9 ;  /* 0x0000400902007388 */ /* 0x0003e20000000800 */
[----:B------:R-:W-:Y:S06]  /*0490*/  BAR.SYNC.DEFER_BLOCKING 0x0 ;  /* 0x0000000000007b1d */ /* 0x000fec0000010000 */
[----:B-1----:R-:W-:Y:S05]  /*04a0*/  @P1 EXIT ;  /* 0x000000000000194d */ /* 0x002fea0003800000 */
[----:B------:R-:W-:Y:S01]  /*04b0*/  LDS R6, [R4] ;  /* 0x0000000004067984 */ /* 0x000fe20000000800 */
[----:B------:R-:W0:Y:S01]  /*04c0*/  LDC.64 R2, c[0x0][0x220] ;  /* 0x00008800ff027b82 */ /* 0x000e220000000a00 */
[----:B------:R-:W-:Y:S02]  /*04d0*/  IMAD R5, R0, 0x10, R5 ;  /* 0x0000001000057824 */ /* 0x000fe400078e0205 */
[----:B------:R-:W1:Y:S02]  /*04e0*/  LDS R7, [R4+0x4] ;  /* 0x0000040004077984 */ /* 0x000e640000000800 */
[----:B0-----:R-:W-:-:S05]  /*04f0*/  IMAD.WIDE R2, R5, 0x4, R2 ;  /* 0x0000000405027825 */ /* 0x001fca00078e0202 */
[----:B-1----:R-:W-:Y:S01]  /*0500*/  STG.E.64 desc[UR6][R2.64], R6 ;  /* 0x0000000602007986 */ /* 0x002fe2000c101b06 */
[----:B------:R-:W-:Y:S05]  /*0510*/  EXIT ;  /* 0x000000000000794d */ /* 0x000fea0003800000 */
.L_x_0:
[----:B------:R-:W-:-:S00]  /*0520*/  BRA `(.L_x_0) ;  /* 0xfffffffc00fc7947 */ /* 0x000fc0000383ffff */
[----:B------:R-:W-:-:S00]  /*0530*/  NOP ;  /* 0x0000000000007918 */ /* 0x000fc00000000000 */
        /* <DEDUP_REMOVED lines=12> */
.L_x_1:


//--------------------- .nv.shared.triton_poi_fused_mul_1 --------------------------
	.section	.nv.shared.triton_poi_fused_mul_1,"aw",@nobits
	.sectionflags	@""
	.align	16
	.zero		1024


//--------------------- .nv.constant0.triton_poi_fused_mul_1 --------------------------
	.section	.nv.constant0.triton_poi_fused_mul_1,"a",@progbits
	.sectionflags	@""
	.align	4
.nv.constant0.triton_poi_fused_mul_1:
	.zero		560
